//
// Generated by NVIDIA NVVM Compiler
//
// Compiler Build ID: CL-36424714
// Cuda compilation tools, release 13.0, V13.0.88
// Based on NVVM 20.0.0
//

.version 9.0
.target sm_100
.address_size 64

	// .globl	_Z17naive_gemm_kernelPK6__halfS1_PS_iii

.visible .entry _Z17naive_gemm_kernelPK6__halfS1_PS_iii(
	.param .u64 .ptr .align 1 _Z17naive_gemm_kernelPK6__halfS1_PS_iii_param_0,
	.param .u64 .ptr .align 1 _Z17naive_gemm_kernelPK6__halfS1_PS_iii_param_1,
	.param .u64 .ptr .align 1 _Z17naive_gemm_kernelPK6__halfS1_PS_iii_param_2,
	.param .u32 _Z17naive_gemm_kernelPK6__halfS1_PS_iii_param_3,
	.param .u32 _Z17naive_gemm_kernelPK6__halfS1_PS_iii_param_4,
	.param .u32 _Z17naive_gemm_kernelPK6__halfS1_PS_iii_param_5
)
{
	.reg .pred 	%p<10>;
	.reg .b16 	%rs<32>;
	.reg .b32 	%r<40>;
	.reg .b32 	%f<69>;
	.reg .b64 	%rd<53>;

	ld.param.u64 	%rd7, [_Z17naive_gemm_kernelPK6__halfS1_PS_iii_param_0];
	ld.param.u64 	%rd8, [_Z17naive_gemm_kernelPK6__halfS1_PS_iii_param_1];
	ld.param.u64 	%rd6, [_Z17naive_gemm_kernelPK6__halfS1_PS_iii_param_2];
	ld.param.u32 	%r18, [_Z17naive_gemm_kernelPK6__halfS1_PS_iii_param_4];
	ld.param.u32 	%r19, [_Z17naive_gemm_kernelPK6__halfS1_PS_iii_param_5];
	cvta.to.global.u64 	%rd1, %rd8;
	cvta.to.global.u64 	%rd2, %rd7;
	mov.u32 	%r20, %ctaid.x;
	mov.u32 	%r21, %ntid.x;
	mov.u32 	%r22, %tid.x;
	mad.lo.s32 	%r1, %r20, %r21, %r22;
	mov.u32 	%r23, %ctaid.y;
	mov.u32 	%r24, %ntid.y;
	mov.u32 	%r25, %tid.y;
	mad.lo.s32 	%r2, %r23, %r24, %r25;
	setp.lt.s32 	%p1, %r19, 1;
	mov.f32 	%f68, 0f00000000;
	@%p1 bra 	$L__BB0_12;
	mul.lo.s32 	%r3, %r19, %r2;
	and.b32  	%r4, %r19, 7;
	setp.lt.u32 	%p2, %r19, 8;
	mov.f32 	%f68, 0f00000000;
	mov.b32 	%r38, 0;
	@%p2 bra 	$L__BB0_4;
	and.b32  	%r38, %r19, 2147483640;
	neg.s32 	%r36, %r38;
	shl.b32 	%r7, %r18, 3;
	mul.wide.u32 	%rd9, %r3, 2;
	add.s64 	%rd10, %rd9, %rd2;
	add.s64 	%rd52, %rd10, 8;
	mov.f32 	%f68, 0f00000000;
	mul.wide.s32 	%rd13, %r18, 2;
	mov.u32 	%r35, %r1;
$L__BB0_3:
	.pragma "nounroll";
	ld.global.u16 	%rs1, [%rd52+-8];
	// begin inline asm
	{  cvt.f32.f16 %f17, %rs1;}

	// end inline asm
	mul.wide.s32 	%rd11, %r35, 2;
	add.s64 	%rd12, %rd1, %rd11;
	ld.global.u16 	%rs2, [%rd12];
	// begin inline asm
	{  cvt.f32.f16 %f18, %rs2;}

	// end inline asm
	fma.rn.f32 	%f33, %f17, %f18, %f68;
	ld.global.u16 	%rs3, [%rd52+-6];
	// begin inline asm
	{  cvt.f32.f16 %f19, %rs3;}

	// end inline asm
	add.s64 	%rd14, %rd12, %rd13;
	ld.global.u16 	%rs4, [%rd14];
	// begin inline asm
	{  cvt.f32.f16 %f20, %rs4;}

	// end inline asm
	fma.rn.f32 	%f34, %f19, %f20, %f33;
	ld.global.u16 	%rs5, [%rd52+-4];
	// begin inline asm
	{  cvt.f32.f16 %f21, %rs5;}

	// end inline asm
	add.s64 	%rd15, %rd14, %rd13;
	ld.global.u16 	%rs6, [%rd15];
	// begin inline asm
	{  cvt.f32.f16 %f22, %rs6;}

	// end inline asm
	fma.rn.f32 	%f35, %f21, %f22, %f34;
	ld.global.u16 	%rs7, [%rd52+-2];
	// begin inline asm
	{  cvt.f32.f16 %f23, %rs7;}

	// end inline asm
	add.s64 	%rd16, %rd15, %rd13;
	ld.global.u16 	%rs8, [%rd16];
	// begin inline asm
	{  cvt.f32.f16 %f24, %rs8;}

	// end inline asm
	fma.rn.f32 	%f36, %f23, %f24, %f35;
	ld.global.u16 	%rs9, [%rd52];
	// begin inline asm
	{  cvt.f32.f16 %f25, %rs9;}

	// end inline asm
	add.s64 	%rd17, %rd16, %rd13;
	ld.global.u16 	%rs10, [%rd17];
	// begin inline asm
	{  cvt.f32.f16 %f26, %rs10;}

	// end inline asm
	fma.rn.f32 	%f37, %f25, %f26, %f36;
	ld.global.u16 	%rs11, [%rd52+2];
	// begin inline asm
	{  cvt.f32.f16 %f27, %rs11;}

	// end inline asm
	add.s64 	%rd18, %rd17, %rd13;
	ld.global.u16 	%rs12, [%rd18];
	// begin inline asm
	{  cvt.f32.f16 %f28, %rs12;}

	// end inline asm
	fma.rn.f32 	%f38, %f27, %f28, %f37;
	ld.global.u16 	%rs13, [%rd52+4];
	// begin inline asm
	{  cvt.f32.f16 %f29, %rs13;}

	// end inline asm
	add.s64 	%rd19, %rd18, %rd13;
	ld.global.u16 	%rs14, [%rd19];
	// begin inline asm
	{  cvt.f32.f16 %f30, %rs14;}

	// end inline asm
	fma.rn.f32 	%f39, %f29, %f30, %f38;
	ld.global.u16 	%rs15, [%rd52+6];
	// begin inline asm
	{  cvt.f32.f16 %f31, %rs15;}

	// end inline asm
	add.s64 	%rd20, %rd19, %rd13;
	ld.global.u16 	%rs16, [%rd20];
	// begin inline asm
	{  cvt.f32.f16 %f32, %rs16;}

	// end inline asm
	fma.rn.f32 	%f68, %f31, %f32, %f39;
	add.s32 	%r36, %r36, 8;
	add.s32 	%r35, %r35, %r7;
	add.s64 	%rd52, %rd52, 16;
	setp.ne.s32 	%p3, %r36, 0;
	@%p3 bra 	$L__BB0_3;
$L__BB0_4:
	setp.eq.s32 	%p4, %r4, 0;
	@%p4 bra 	$L__BB0_12;
	and.b32  	%r13, %r19, 3;
	setp.lt.u32 	%p5, %r4, 4;
	@%p5 bra 	$L__BB0_7;
	add.s32 	%r27, %r38, %r3;
	mul.wide.u32 	%rd21, %r27, 2;
	add.s64 	%rd22, %rd2, %rd21;
	ld.global.u16 	%rs17, [%rd22];
	// begin inline asm
	{  cvt.f32.f16 %f41, %rs17;}

	// end inline asm
	mad.lo.s32 	%r28, %r38, %r18, %r1;
	mul.wide.s32 	%rd23, %r28, 2;
	add.s64 	%rd24, %rd1, %rd23;
	ld.global.u16 	%rs18, [%rd24];
	// begin inline asm
	{  cvt.f32.f16 %f42, %rs18;}

	// end inline asm
	fma.rn.f32 	%f49, %f41, %f42, %f68;
	cvt.u64.u32 	%rd25, %r3;
	cvt.u64.u32 	%rd26, %r38;
	add.s64 	%rd27, %rd26, %rd25;
	shl.b64 	%rd28, %rd27, 1;
	add.s64 	%rd29, %rd2, %rd28;
	ld.global.u16 	%rs19, [%rd29+2];
	// begin inline asm
	{  cvt.f32.f16 %f43, %rs19;}

	// end inline asm
	mul.wide.s32 	%rd30, %r18, 2;
	add.s64 	%rd31, %rd24, %rd30;
	ld.global.u16 	%rs20, [%rd31];
	// begin inline asm
	{  cvt.f32.f16 %f44, %rs20;}

	// end inline asm
	fma.rn.f32 	%f50, %f43, %f44, %f49;
	ld.global.u16 	%rs21, [%rd29+4];
	// begin inline asm
	{  cvt.f32.f16 %f45, %rs21;}

	// end inline asm
	add.s64 	%rd32, %rd31, %rd30;
	ld.global.u16 	%rs22, [%rd32];
	// begin inline asm
	{  cvt.f32.f16 %f46, %rs22;}

	// end inline asm
	fma.rn.f32 	%f51, %f45, %f46, %f50;
	ld.global.u16 	%rs23, [%rd29+6];
	// begin inline asm
	{  cvt.f32.f16 %f47, %rs23;}

	// end inline asm
	add.s64 	%rd33, %rd32, %rd30;
	ld.global.u16 	%rs24, [%rd33];
	// begin inline asm
	{  cvt.f32.f16 %f48, %rs24;}

	// end inline asm
	fma.rn.f32 	%f68, %f47, %f48, %f51;
	add.s32 	%r38, %r38, 4;
$L__BB0_7:
	setp.eq.s32 	%p6, %r13, 0;
	@%p6 bra 	$L__BB0_12;
	setp.eq.s32 	%p7, %r13, 1;
	@%p7 bra 	$L__BB0_10;
	add.s32 	%r29, %r38, %r3;
	mul.wide.u32 	%rd34, %r29, 2;
	add.s64 	%rd35, %rd2, %rd34;
	ld.global.u16 	%rs25, [%rd35];
	// begin inline asm
	{  cvt.f32.f16 %f53, %rs25;}

	// end inline asm
	mad.lo.s32 	%r30, %r38, %r18, %r1;
	mul.wide.s32 	%rd36, %r30, 2;
	add.s64 	%rd37, %rd1, %rd36;
	ld.global.u16 	%rs26, [%rd37];
	// begin inline asm
	{  cvt.f32.f16 %f54, %rs26;}

	// end inline asm
	fma.rn.f32 	%f57, %f53, %f54, %f68;
	cvt.u64.u32 	%rd38, %r3;
	cvt.u64.u32 	%rd39, %r38;
	add.s64 	%rd40, %rd39, %rd38;
	shl.b64 	%rd41, %rd40, 1;
	add.s64 	%rd42, %rd2, %rd41;
	ld.global.u16 	%rs27, [%rd42+2];
	// begin inline asm
	{  cvt.f32.f16 %f55, %rs27;}

	// end inline asm
	mul.wide.s32 	%rd43, %r18, 2;
	add.s64 	%rd44, %rd37, %rd43;
	ld.global.u16 	%rs28, [%rd44];
	// begin inline asm
	{  cvt.f32.f16 %f56, %rs28;}

	// end inline asm
	fma.rn.f32 	%f68, %f55, %f56, %f57;
	add.s32 	%r38, %r38, 2;
$L__BB0_10:
	and.b32  	%r31, %r19, 1;
	setp.eq.b32 	%p8, %r31, 1;
	not.pred 	%p9, %p8;
	@%p9 bra 	$L__BB0_12;
	add.s32 	%r32, %r38, %r3;
	mul.wide.u32 	%rd45, %r32, 2;
	add.s64 	%rd46, %rd2, %rd45;
	ld.global.u16 	%rs29, [%rd46];
	// begin inline asm
	{  cvt.f32.f16 %f58, %rs29;}

	// end inline asm
	mad.lo.s32 	%r33, %r38, %r18, %r1;
	mul.wide.s32 	%rd47, %r33, 2;
	add.s64 	%rd48, %rd1, %rd47;
	ld.global.u16 	%rs30, [%rd48];
	// begin inline asm
	{  cvt.f32.f16 %f59, %rs30;}

	// end inline asm
	fma.rn.f32 	%f68, %f58, %f59, %f68;
$L__BB0_12:
	cvta.to.global.u64 	%rd49, %rd6;
	// begin inline asm
	{  cvt.rn.f16.f32 %rs31, %f68;}

	// end inline asm
	mad.lo.s32 	%r34, %r18, %r2, %r1;
	mul.wide.s32 	%rd50, %r34, 2;
	add.s64 	%rd51, %rd49, %rd50;
	st.global.u16 	[%rd51], %rs31;
	ret;

}


// ===== COMPILED SASS (sm_100) =====

	.target	sm_100

	.elftype	@"ET_EXEC"


//--------------------- .note.nv.tkinfo           --------------------------
	.section	.note.nv.tkinfo,"",@"SHT_NOTE"
	.sectionflags	@"SHF_NOTE_NV_TKINFO"
	.tkinfo
        /*0018*/ 	.word	0x00000002
        /*0030*/ 	.string	""
        /*0030*/ 	.string	"ptxas"
        /*0030*/ 	.string	"Cuda compilation tools, release 13.0, V13.0.88"
        /*0030*/ 	.string	"Build cuda_13.0.r13.0/compiler.36424714_0"
        /*0030*/ 	.string	"-arch sm_100 -m 64 "



//--------------------- .note.nv.cuinfo           --------------------------
	.section	.note.nv.cuinfo,"",@"SHT_NOTE"
	.sectionflags	@"SHF_NOTE_NV_CUINFO"
        /*0018*/ 	.short	0x0002
        /*001a*/ 	.short	0x0064
        /*001c*/ 	.short	0x0082
	.zero		2


//--------------------- .nv.info                  --------------------------
	.section	.nv.info,"",@"SHT_CUDA_INFO"
	.align	4


	//----- nvinfo : EIATTR_REGCOUNT
	.align		4
        /*0000*/ 	.byte	0x04, 0x2f
        /*0002*/ 	.short	(.L_1 - .L_0)
	.align		4
.L_0:
        /*0004*/ 	.word	index@(_Z17naive_gemm_kernelPK6__halfS1_PS_iii)
        /*0008*/ 	.word	0x00000020


	//----- nvinfo : EIATTR_FRAME_SIZE
	.align		4
.L_1:
        /*000c*/ 	.byte	0x04, 0x11
        /*000e*/ 	.short	(.L_3 - .L_2)
	.align		4
.L_2:
        /*0010*/ 	.word	index@(_Z17naive_gemm_kernelPK6__halfS1_PS_iii)
        /*0014*/ 	.word	0x00000000


	//----- nvinfo : EIATTR_MIN_STACK_SIZE
	.align		4
.L_3:
        /*0018*/ 	.byte	0x04, 0x12
        /*001a*/ 	.short	(.L_5 - .L_4)
	.align		4
.L_4:
        /*001c*/ 	.word	index@(_Z17naive_gemm_kernelPK6__halfS1_PS_iii)
        /*0020*/ 	.word	0x00000000
.L_5:


//--------------------- .nv.compat                --------------------------
	.section	.nv.compat,"",@"SHT_CUDA_COMPAT_INFO"
	.align	4
        /*0000*/ 	.byte	0x02, 0x09, 0x00, 0x00, 0x02, 0x02, 0x01, 0x00, 0x02, 0x05, 0x05, 0x00, 0x03, 0x07, 0x01, 0x01
        /*0010*/ 	.byte	0x02, 0x03, 0x00, 0x00, 0x02, 0x06, 0x01, 0x00, 0x04, 0x0b, 0x08, 0x00, 0x09, 0x00, 0x00, 0x00
        /*0020*/ 	.byte	0x00, 0x00, 0x00, 0x00


//--------------------- .nv.info._Z17naive_gemm_kernelPK6__halfS1_PS_iii --------------------------
	.section	.nv.info._Z17naive_gemm_kernelPK6__halfS1_PS_iii,"",@"SHT_CUDA_INFO"
	.sectionflags	@""
	.align	4


	//----- nvinfo : EIATTR_CUDA_API_VERSION
	.align		4
        /*0000*/ 	.byte	0x04, 0x37
        /*0002*/ 	.short	(.L_7 - .L_6)
.L_6:
        /*0004*/ 	.word	0x00000082


	//----- nvinfo : EIATTR_KPARAM_INFO
	.align		4
.L_7:
        /*0008*/ 	.byte	0x04, 0x17
        /*000a*/ 	.short	(.L_9 - .L_8)
.L_8:
        /*000c*/ 	.word	0x00000000
        /*0010*/ 	.short	0x0005
        /*0012*/ 	.short	0x0020
        /*0014*/ 	.byte	0x00, 0xf0, 0x11, 0x00


	//----- nvinfo : EIATTR_KPARAM_INFO
	.align		4
.L_9:
        /*0018*/ 	.byte	0x04, 0x17
        /*001a*/ 	.short	(.L_11 - .L_10)
.L_10:
        /*001c*/ 	.word	0x00000000
        /*0020*/ 	.short	0x0004
        /*0022*/ 	.short	0x001c
        /*0024*/ 	.byte	0x00, 0xf0, 0x11, 0x00


	//----- nvinfo : EIATTR_KPARAM_INFO
	.align		4
.L_11:
        /*0028*/ 	.byte	0x04, 0x17
        /*002a*/ 	.short	(.L_13 - .L_12)
.L_12:
        /*002c*/ 	.word	0x00000000
        /*0030*/ 	.short	0x0003
        /*0032*/ 	.short	0x0018
        /*0034*/ 	.byte	0x00, 0xf0, 0x11, 0x00


	//----- nvinfo : EIATTR_KPARAM_INFO
	.align		4
.L_13:
        /*0038*/ 	.byte	0x04, 0x17
        /*003a*/ 	.short	(.L_15 - .L_14)
.L_14:
        /*003c*/ 	.word	0x00000000
        /*0040*/ 	.short	0x0002
        /*0042*/ 	.short	0x0010
        /*0044*/ 	.byte	0x00, 0xf5, 0x21, 0x00


	//----- nvinfo : EIATTR_KPARAM_INFO
	.align		4
.L_15:
        /*0048*/ 	.byte	0x04, 0x17
        /*004a*/ 	.short	(.L_17 - .L_16)
.L_16:
        /*004c*/ 	.word	0x00000000
        /*0050*/ 	.short	0x0001
        /*0052*/ 	.short	0x0008
        /*0054*/ 	.byte	0x00, 0xf5, 0x21, 0x00


	//----- nvinfo : EIATTR_KPARAM_INFO
	.align		4
.L_17:
        /*0058*/ 	.byte	0x04, 0x17
        /*005a*/ 	.short	(.L_19 - .L_18)
.L_18:
        /*005c*/ 	.word	0x00000000
        /*0060*/ 	.short	0x0000
        /*0062*/ 	.short	0x0000
        /*0064*/ 	.byte	0x00, 0xf5, 0x21, 0x00


	//----- nvinfo : EIATTR_SPARSE_MMA_MASK
	.align		4
.L_19:
        /*0068*/ 	.byte	0x03, 0x50
        /*006a*/ 	.short	0x0000


	//----- nvinfo : EIATTR_MAXREG_COUNT
	.align		4
        /*006c*/ 	.byte	0x03, 0x1b
        /*006e*/ 	.short	0x00ff


	//----- nvinfo : EIATTR_MERCURY_ISA_VERSION
	.align		4
        /*0070*/ 	.byte	0x03, 0x5f
        /*0072*/ 	.short	0x0101


	//----- nvinfo : EIATTR_VRC_CTA_INIT_COUNT
	.align		4
        /*0074*/ 	.byte	0x02, 0x4a
	.zero		1
	.zero		1


	//----- nvinfo : EIATTR_EXIT_INSTR_OFFSETS
	.align		4
        /*0078*/ 	.byte	0x04, 0x1c
        /*007a*/ 	.short	(.L_21 - .L_20)


	//   ....[0]....
.L_20:
        /*007c*/ 	.word	0x00000ae0


	//----- nvinfo : EIATTR_CBANK_PARAM_SIZE
	.align		4
.L_21:
        /*0080*/ 	.byte	0x03, 0x19
        /*0082*/ 	.short	0x0024


	//----- nvinfo : EIATTR_PARAM_CBANK
	.align		4
        /*0084*/ 	.byte	0x04, 0x0a
        /*0086*/ 	.short	(.L_23 - .L_22)
	.align		4
.L_22:
        /*0088*/ 	.word	index@(.nv.constant0._Z17naive_gemm_kernelPK6__halfS1_PS_iii)
        /*008c*/ 	.short	0x0380
        /*008e*/ 	.short	0x0024


	//----- nvinfo : EIATTR_SW_WAR
	.align		4
.L_23:
        /*0090*/ 	.byte	0x04, 0x36
        /*0092*/ 	.short	(.L_25 - .L_24)
.L_24:
        /*0094*/ 	.word	0x00000008
.L_25:


//--------------------- .nv.callgraph             --------------------------
	.section	.nv.callgraph,"",@"SHT_CUDA_CALLGRAPH"
	.align	4
	.sectionentsize	8
	.align		4
        /*0000*/ 	.word	0x00000000
	.align		4
        /*0004*/ 	.word	0xffffffff
	.align		4
        /*0008*/ 	.word	0x00000000
	.align		4
        /*000c*/ 	.word	0xfffffffe
	.align		4
        /*0010*/ 	.word	0x00000000
	.align		4
        /*0014*/ 	.word	0xfffffffd
	.align		4
        /*0018*/ 	.word	0x00000000
	.align		4
        /*001c*/ 	.word	0xfffffffc


//--------------------- .text._Z17naive_gemm_kernelPK6__halfS1_PS_iii --------------------------
	.section	.text._Z17naive_gemm_kernelPK6__halfS1_PS_iii,"ax",@progbits
	.align	128
        .global         _Z17naive_gemm_kernelPK6__halfS1_PS_iii
        .type           _Z17naive_gemm_kernelPK6__halfS1_PS_iii,@function
        .size           _Z17naive_gemm_kernelPK6__halfS1_PS_iii,(.L_x_6 - _Z17naive_gemm_kernelPK6__halfS1_PS_iii)
        .other          _Z17naive_gemm_kernelPK6__halfS1_PS_iii,@"STO_CUDA_ENTRY STV_DEFAULT"
_Z17naive_gemm_kernelPK6__halfS1_PS_iii:
.text._Z17naive_gemm_kernelPK6__halfS1_PS_iii:
[----:B------:R-:W-:Y:S01]  /*0000*/  LDC R1, c[0x0][0x37c] ;  /* 0x0000df00ff017b82 */ /* 0x000fe20000000800 */
[----:B------:R-:W0:Y:S01]  /*0010*/  S2R R3, SR_TID.X ;  /* 0x0000000000037919 */ /* 0x000e220000002100 */
[----:B------:R-:W1:Y:S06]  /*0020*/  LDCU UR5, c[0x0][0x3a0] ;  /* 0x00007400ff0577ac */ /* 0x000e6c0008000800 */
[----:B------:R-:W0:Y:S01]  /*0030*/  LDC R0, c[0x0][0x360] ;  /* 0x0000d800ff007b82 */ /* 0x000e220000000800 */
[----:B------:R-:W-:Y:S01]  /*0040*/  HFMA2 R21, -RZ, RZ, 0, 0 ;  /* 0x00000000ff157431 */ /* 0x000fe200000001ff */
[----:B------:R-:W2:Y:S01]  /*0050*/  S2R R2, SR_TID.Y ;  /* 0x0000000000027919 */ /* 0x000ea20000002200 */
[----:B------:R-:W3:Y:S05]  /*0060*/  LDCU.64 UR8, c[0x0][0x358] ;  /* 0x00006b00ff0877ac */ /* 0x000eea0008000a00 */
[----:B------:R-:W0:Y:S08]  /*0070*/  S2UR UR4, SR_CTAID.X ;  /* 0x00000000000479c3 */ /* 0x000e300000002500 */
[----:B------:R-:W2:Y:S01]  /*0080*/  S2UR UR6, SR_CTAID.Y ;  /* 0x00000000000679c3 */ /* 0x000ea20000002600 */
[----:B-1----:R-:W-:-:S07]  /*0090*/  UISETP.GE.AND UP0, UPT, UR5, 0x1, UPT ;  /* 0x000000010500788c */ /* 0x002fce000bf06270 */
[----:B------:R-:W2:Y:S01]  /*00a0*/  LDC R15, c[0x0][0x364] ;  /* 0x0000d900ff0f7b82 */ /* 0x000ea20000000800 */
[----:B0-----:R-:W-:Y:S02]  /*00b0*/  IMAD R0, R0, UR4, R3 ;  /* 0x0000000400007c24 */ /* 0x001fe4000f8e0203 */
[----:B--2---:R-:W-:Y:S01]  /*00c0*/  IMAD R15, R15, UR6, R2 ;  /* 0x000000060f0f7c24 */ /* 0x004fe2000f8e0202 */
[----:B---3--:R-:W-:Y:S06]  /*00d0*/  BRA.U !UP0, `(.L_x_0) ;  /* 0x0000000908687547 */ /* 0x008fec000b800000 */
[----:B------:R-:W-:Y:S02]  /*00e0*/  UISETP.GE.U32.AND UP1, UPT, UR5, 0x8, UPT ;  /* 0x000000080500788c */ /* 0x000fe4000bf26070 */
[----:B------:R-:W-:Y:S01]  /*00f0*/  IMAD R14, R15, UR5, RZ ;  /* 0x000000050f0e7c24 */ /* 0x000fe2000f8e02ff */
[----:B------:R-:W-:Y:S01]  /*0100*/  ULOP3.LUT UR6, UR5, 0x7, URZ, 0xc0, !UPT ;  /* 0x0000000705067892 */ /* 0x000fe2000f8ec0ff */
[----:B------:R-:W-:Y:S01]  /*0110*/  MOV R21, RZ ;  /* 0x000000ff00157202 */ /* 0x000fe20000000f00 */
[----:B------:R-:W-:Y:S02]  /*0120*/  UMOV UR4, URZ ;  /* 0x000000ff00047c82 */ /* 0x000fe40008000000 */
[----:B------:R-:W-:Y:S02]  /*0130*/  UISETP.NE.AND UP0, UPT, UR6, URZ, UPT ;  /* 0x000000ff0600728c */ /* 0x000fe4000bf05270 */
[----:B------:R-:W-:Y:S09]  /*0140*/  BRA.U !UP1, `(.L_x_1) ;  /* 0x0000000509007547 */ /* 0x000ff2000b800000 */
[----:B------:R-:W0:Y:S01]  /*0150*/  LDC.64 R2, c[0x0][0x380] ;  /* 0x0000e000ff027b82 */ /* 0x000e220000000a00 */
[----:B------:R-:W-:Y:S01]  /*0160*/  ULOP3.LUT UR4, UR5, 0x7ffffff8, URZ, 0xc0, !UPT ;  /* 0x7ffffff805047892 */ /* 0x000fe2000f8ec0ff */
[----:B------:R-:W-:Y:S02]  /*0170*/  MOV R21, RZ ;  /* 0x000000ff00157202 */ /* 0x000fe40000000f00 */
[----:B------:R-:W-:Y:S01]  /*0180*/  MOV R18, R0 ;  /* 0x0000000000127202 */ /* 0x000fe20000000f00 */
[----:B------:R-:W-:Y:S01]  /*0190*/  UIADD3 UR7, UPT, UPT, -UR4, URZ, URZ ;  /* 0x000000ff04077290 */ /* 0x000fe2000fffe1ff */
[----:B0-----:R-:W-:-:S03]  /*01a0*/  IMAD.WIDE.U32 R2, R14, 0x2, R2 ;  /* 0x000000020e027825 */ /* 0x001fc600078e0002 */
[----:B------:R-:W-:-:S04]  /*01b0*/  IADD3 R2, P0, PT, R2, 0x8, RZ ;  /* 0x0000000802027810 */ /* 0x000fc80007f1e0ff */
[----:B------:R-:W-:-:S09]  /*01c0*/  IADD3.X R3, PT, PT, RZ, R3, RZ, P0, !PT ;  /* 0x00000003ff037210 */ /* 0x000fd200007fe4ff */
.L_x_2:
[----:B------:R-:W0:Y:S01]  /*01d0*/  LDC.64 R12, c[0x0][0x388] ;  /* 0x0000e200ff0c7b82 */ /* 0x000e220000000a00 */
[----:B------:R-:W2:Y:S04]  /*01e0*/  LDG.E.U16 R16, desc[UR8][R2.64+-0x8] ;  /* 0xfffff80802107981 */ /* 0x000ea8000c1e1500 */
[----:B------:R-:W3:Y:S03]  /*01f0*/  LDG.E.U16 R19, desc[UR8][R2.64+-0x6] ;  /* 0xfffffa0802137981 */ /* 0x000ee6000c1e1500 */
[----:B------:R-:W1:Y:S01]  /*0200*/  LDC R17, c[0x0][0x39c] ;  /* 0x0000e700ff117b82 */ /* 0x000e620000000800 */
[----:B------:R-:W4:Y:S04]  /*0210*/  LDG.E.U16 R22, desc[UR8][R2.64+-0x4] ;  /* 0xfffffc0802167981 */ /* 0x000f28000c1e1500 */
[----:B------:R-:W5:Y:S04]  /*0220*/  LDG.E.U16 R24, desc[UR8][R2.64+-0x2] ;  /* 0xfffffe0802187981 */ /* 0x000f68000c1e1500 */
[----:B------:R-:W5:Y:S04]  /*0230*/  LDG.E.U16 R26, desc[UR8][R2.64] ;  /* 0x00000008021a7981 */ /* 0x000f68000c1e1500 */
[----:B------:R-:W5:Y:S01]  /*0240*/  LDG.E.U16 R27, desc[UR8][R2.64+0x2] ;  /* 0x00000208021b7981 */ /* 0x000f62000c1e1500 */
[----:B0-----:R-:W-:-:S05]  /*0250*/  IMAD.WIDE R12, R18, 0x2, R12 ;  /* 0x00000002120c7825 */ /* 0x001fca00078e020c */
[----:B------:R0:W5:Y:S01]  /*0260*/  LDG.E.U16 R20, desc[UR8][R12.64] ;  /* 0x000000080c147981 */ /* 0x000162000c1e1500 */
[----:B-1----:R-:W-:-:S05]  /*0270*/  IMAD.WIDE R28, R17, 0x2, R12 ;  /* 0x00000002111c7825 */ /* 0x002fca00078e020c */
[----:B------:R-:W5:Y:S01]  /*0280*/  LDG.E.U16 R23, desc[UR8][R28.64] ;  /* 0x000000081c177981 */ /* 0x000f62000c1e1500 */
[----:B------:R-:W-:-:S05]  /*0290*/  IMAD.WIDE R8, R17, 0x2, R28 ;  /* 0x0000000211087825 */ /* 0x000fca00078e021c */
[----:B------:R1:W5:Y:S01]  /*02a0*/  LDG.E.U16 R25, desc[UR8][R8.64] ;  /* 0x0000000808197981 */ /* 0x000362000c1e1500 */
[----:B------:R-:W-:-:S03]  /*02b0*/  IMAD.WIDE R6, R17, 0x2, R8 ;  /* 0x0000000211067825 */ /* 0x000fc600078e0208 */
[----:B------:R-:W5:Y:S01]  /*02c0*/  LDG.E.U16 R29, desc[UR8][R2.64+0x4] ;  /* 0x00000408021d7981 */ /* 0x000f62000c1e1500 */
[----:B------:R-:W-:-:S03]  /*02d0*/  IMAD.WIDE R4, R17, 0x2, R6 ;  /* 0x0000000211047825 */ /* 0x000fc600078e0206 */
[----:B------:R-:W5:Y:S01]  /*02e0*/  LDG.E.U16 R6, desc[UR8][R6.64] ;  /* 0x0000000806067981 */ /* 0x000f62000c1e1500 */
[----:B------:R-:W-:-:S03]  /*02f0*/  IMAD.WIDE R10, R17, 0x2, R4 ;  /* 0x00000002110a7825 */ /* 0x000fc600078e0204 */
[----:B------:R-:W5:Y:S01]  /*0300*/  LDG.E.U16 R4, desc[UR8][R4.64] ;  /* 0x0000000804047981 */ /* 0x000f62000c1e1500 */
[----:B0-----:R-:W-:-:S03]  /*0310*/  IMAD.WIDE R12, R17, 0x2, R10 ;  /* 0x00000002110c7825 */ /* 0x001fc600078e020a */
[----:B------:R0:W5:Y:S04]  /*0320*/  LDG.E.U16 R7, desc[UR8][R2.64+0x6] ;  /* 0x0000060802077981 */ /* 0x000168000c1e1500 */
[----:B------:R-:W5:Y:S01]  /*0330*/  LDG.E.U16 R10, desc[UR8][R10.64] ;  /* 0x000000080a0a7981 */ /* 0x000f62000c1e1500 */
[----:B-1----:R-:W-:-:S03]  /*0340*/  IMAD.WIDE R8, R17, 0x2, R12 ;  /* 0x0000000211087825 */ /* 0x002fc600078e020c */
[----:B------:R-:W5:Y:S04]  /*0350*/  LDG.E.U16 R28, desc[UR8][R12.64] ;  /* 0x000000080c1c7981 */ /* 0x000f68000c1e1500 */
[----:B------:R-:W5:Y:S01]  /*0360*/  LDG.E.U16 R8, desc[UR8][R8.64] ;  /* 0x0000000808087981 */ /* 0x000f62000c1e1500 */
[----:B------:R-:W-:-:S04]  /*0370*/  UIADD3 UR7, UPT, UPT, UR7, 0x8, URZ ;  /* 0x0000000807077890 */ /* 0x000fc8000fffe0ff */
[----:B------:R-:W-:Y:S01]  /*0380*/  UISETP.NE.AND UP1, UPT, UR7, URZ, UPT ;  /* 0x000000ff0700728c */ /* 0x000fe2000bf25270 */
[----:B0-----:R-:W-:Y:S02]  /*0390*/  IADD3 R2, P0, PT, R2, 0x10, RZ ;  /* 0x0000001002027810 */ /* 0x001fe40007f1e0ff */
[----:B------:R-:W-:Y:S02]  /*03a0*/  LEA R18, R17, R18, 0x3 ;  /* 0x0000001211127211 */ /* 0x000fe400078e18ff */
[----:B------:R-:W-:Y:S01]  /*03b0*/  IADD3.X R3, PT, PT, RZ, R3, RZ, P0, !PT ;  /* 0x00000003ff037210 */ /* 0x000fe200007fe4ff */
[----:B--2---:R-:W-:Y:S02]  /*03c0*/  HADD2.F32 R16, -RZ, R16.H0_H0 ;  /* 0x20000010ff107230 */ /* 0x004fe40000004100 */
[----:B---3--:R-:W-:Y:S02]  /*03d0*/  HADD2.F32 R19, -RZ, R19.H0_H0 ;  /* 0x20000013ff137230 */ /* 0x008fe40000004100 */
[----:B----4-:R-:W-:-:S02]  /*03e0*/  HADD2.F32 R5, -RZ, R22.H0_H0 ;  /* 0x20000016ff057230 */ /* 0x010fc40000004100 */
[----:B-----5:R-:W-:Y:S02]  /*03f0*/  HADD2.F32 R24, -RZ, R24.H0_H0 ;  /* 0x20000018ff187230 */ /* 0x020fe40000004100 */
[----:B------:R-:W-:-:S05]  /*0400*/  HADD2.F32 R20, -RZ, R20.H0_H0 ;  /* 0x20000014ff147230 */ /* 0x000fca0000004100 */
[----:B------:R-:W-:Y:S01]  /*0410*/  FFMA R16, R16, R20, R21 ;  /* 0x0000001410107223 */ /* 0x000fe20000000015 */
[----:B------:R-:W-:-:S05]  /*0420*/  HADD2.F32 R23, -RZ, R23.H0_H0 ;  /* 0x20000017ff177230 */ /* 0x000fca0000004100 */
[----:B------:R-:W-:Y:S01]  /*0430*/  FFMA R16, R19, R23, R16 ;  /* 0x0000001713107223 */ /* 0x000fe20000000010 */
[----:B------:R-:W-:Y:S02]  /*0440*/  HADD2.F32 R25, -RZ, R25.H0_H0 ;  /* 0x20000019ff197230 */ /* 0x000fe40000004100 */
[----:B------:R-:W-:-:S03]  /*0450*/  HADD2.F32 R26, -RZ, R26.H0_H0 ;  /* 0x2000001aff1a7230 */ /* 0x000fc60000004100 */
        /* <DEDUP_REMOVED lines=11> */
[----:B------:R-:W-:Y:S02]  /*0510*/  HADD2.F32 R8, -RZ, R8.H0_H0 ;  /* 0x20000008ff087230 */ /* 0x000fe40000004100 */
[----:B------:R-:W-:-:S04]  /*0520*/  FFMA R4, R29, R28, R4 ;  /* 0x0000001c1d047223 */ /* 0x000fc80000000004 */
[----:B------:R-:W-:Y:S01]  /*0530*/  FFMA R21, R7, R8, R4 ;  /* 0x0000000807157223 */ /* 0x000fe20000000004 */
[----:B------:R-:W-:Y:S06]  /*0540*/  BRA.U UP1, `(.L_x_2) ;  /* 0xfffffffd01207547 */ /* 0x000fec000b83ffff */
.L_x_1:
[----:B------:R-:W-:Y:S05]  /*0550*/  BRA.U !UP0, `(.L_x_0) ;  /* 0x0000000508487547 */ /* 0x000fea000b800000 */
[----:B------:R-:W-:Y:S02]  /*0560*/  UISETP.GE.U32.AND UP0, UPT, UR6, 0x4, UPT ;  /* 0x000000040600788c */ /* 0x000fe4000bf06070 */
[----:B------:R-:W-:-:S04]  /*0570*/  ULOP3.LUT UR7, UR5, 0x3, URZ, 0xc0, !UPT ;  /* 0x0000000305077892 */ /* 0x000fc8000f8ec0ff */
[----:B------:R-:W-:-:S03]  /*0580*/  UISETP.NE.AND UP1, UPT, UR7, URZ, UPT ;  /* 0x000000ff0700728c */ /* 0x000fc6000bf25270 */
[----:B------:R-:W-:Y:S08]  /*0590*/  BRA.U !UP0, `(.L_x_3) ;  /* 0x0000000108907547 */ /* 0x000ff0000b800000 */
[----:B------:R-:W0:Y:S01]  /*05a0*/  LDC R13, c[0x0][0x39c] ;  /* 0x0000e700ff0d7b82 */ /* 0x000e220000000800 */
[----:B------:R-:W1:Y:S01]  /*05b0*/  LDCU.64 UR10, c[0x0][0x380] ;  /* 0x00007000ff0a77ac */ /* 0x000e620008000a00 */
[C---:B------:R-:W-:Y:S02]  /*05c0*/  IADD3 R3, PT, PT, R14.reuse, UR4, RZ ;  /* 0x000000040e037c10 */ /* 0x040fe4000fffe0ff */
[----:B------:R-:W-:-:S04]  /*05d0*/  IADD3 R10, P0, PT, R14, UR4, RZ ;  /* 0x000000040e0a7c10 */ /* 0x000fc8000ff1e0ff */
[----:B------:R-:W2:Y:S08]  /*05e0*/  LDC.64 R6, c[0x0][0x388] ;  /* 0x0000e200ff067b82 */ /* 0x000eb00000000a00 */
[----:B------:R-:W3:Y:S01]  /*05f0*/  LDC.64 R4, c[0x0][0x380] ;  /* 0x0000e000ff047b82 */ /* 0x000ee20000000a00 */
[----:B0-----:R-:W-:-:S04]  /*0600*/  IMAD R9, R13, UR4, R0 ;  /* 0x000000040d097c24 */ /* 0x001fc8000f8e0200 */
[----:B--2---:R-:W-:-:S04]  /*0610*/  IMAD.WIDE R6, R9, 0x2, R6 ;  /* 0x0000000209067825 */ /* 0x004fc800078e0206 */
[----:B------:R-:W-:Y:S02]  /*0620*/  IMAD.WIDE R8, R13, 0x2, R6 ;  /* 0x000000020d087825 */ /* 0x000fe400078e0206 */
[----:B------:R-:W2:Y:S02]  /*0630*/  LDG.E.U16 R6, desc[UR8][R6.64] ;  /* 0x0000000806067981 */ /* 0x000ea4000c1e1500 */
[----:B---3--:R-:W-:Y:S01]  /*0640*/  IMAD.WIDE.U32 R4, R3, 0x2, R4 ;  /* 0x0000000203047825 */ /* 0x008fe200078e0004 */
[----:B------:R-:W-:Y:S02]  /*0650*/  IADD3.X R3, PT, PT, RZ, RZ, RZ, P0, !PT ;  /* 0x000000ffff037210 */ /* 0x000fe400007fe4ff */
[----:B-1----:R-:W-:-:S03]  /*0660*/  LEA R2, P0, R10, UR10, 0x1 ;  /* 0x0000000a0a027c11 */ /* 0x002fc6000f8008ff */
[----:B------:R-:W3:Y:S01]  /*0670*/  LDG.E.U16 R4, desc[UR8][R4.64] ;  /* 0x0000000804047981 */ /* 0x000ee2000c1e1500 */
[----:B------:R-:W-:Y:S01]  /*0680*/  LEA.HI.X R3, R10, UR11, R3, 0x1, P0 ;  /* 0x0000000b0a037c11 */ /* 0x000fe200080f0c03 */
[C---:B------:R-:W-:Y:S02]  /*0690*/  IMAD.WIDE R10, R13.reuse, 0x2, R8 ;  /* 0x000000020d0a7825 */ /* 0x040fe400078e0208 */
[----:B------:R-:W4:Y:S04]  /*06a0*/  LDG.E.U16 R8, desc[UR8][R8.64] ;  /* 0x0000000808087981 */ /* 0x000f28000c1e1500 */
[----:B------:R-:W5:Y:S01]  /*06b0*/  LDG.E.U16 R17, desc[UR8][R2.64+0x2] ;  /* 0x0000020802117981 */ /* 0x000f62000c1e1500 */
[----:B------:R-:W-:-:S03]  /*06c0*/  IMAD.WIDE R12, R13, 0x2, R10 ;  /* 0x000000020d0c7825 */ /* 0x000fc600078e020a */
[----:B------:R-:W5:Y:S04]  /*06d0*/  LDG.E.U16 R18, desc[UR8][R2.64+0x4] ;  /* 0x0000040802127981 */ /* 0x000f68000c1e1500 */
[----:B------:R-:W5:Y:S04]  /*06e0*/  LDG.E.U16 R10, desc[UR8][R10.64] ;  /* 0x000000080a0a7981 */ /* 0x000f68000c1e1500 */
[----:B------:R-:W5:Y:S04]  /*06f0*/  LDG.E.U16 R19, desc[UR8][R2.64+0x6] ;  /* 0x0000060802137981 */ /* 0x000f68000c1e1500 */
[----:B------:R-:W5:Y:S01]  /*0700*/  LDG.E.U16 R12, desc[UR8][R12.64] ;  /* 0x000000080c0c7981 */ /* 0x000f62000c1e1500 */
[----:B------:R-:W-:Y:S01]  /*0710*/  UIADD3 UR4, UPT, UPT, UR4, 0x4, URZ ;  /* 0x0000000404047890 */ /* 0x000fe2000fffe0ff */
[----:B---3--:R-:W-:-:S02]  /*0720*/  HADD2.F32 R16, -RZ, R4.H0_H0 ;  /* 0x20000004ff107230 */ /* 0x008fc40000004100 */
[----:B--2---:R-:W-:Y:S02]  /*0730*/  HADD2.F32 R4, -RZ, R6.H0_H0 ;  /* 0x20000006ff047230 */ /* 0x004fe40000004100 */
[----:B----4-:R-:W-:-:S03]  /*0740*/  HADD2.F32 R5, -RZ, R8.H0_H0 ;  /* 0x20000008ff057230 */ /* 0x010fc60000004100 */
[----:B------:R-:W-:Y:S01]  /*0750*/  FFMA R4, R16, R4, R21 ;  /* 0x0000000410047223 */ /* 0x000fe20000000015 */
[----:B-----5:R-:W-:Y:S02]  /*0760*/  HADD2.F32 R17, -RZ, R17.H0_H0 ;  /* 0x20000011ff117230 */ /* 0x020fe40000004100 */
[----:B------:R-:W-:-:S03]  /*0770*/  HADD2.F32 R7, -RZ, R18.H0_H0 ;  /* 0x20000012ff077230 */ /* 0x000fc60000004100 */
[----:B------:R-:W-:Y:S01]  /*0780*/  FFMA R4, R17, R5, R4 ;  /* 0x0000000511047223 */ /* 0x000fe20000000004 */
[----:B------:R-:W-:Y:S02]  /*0790*/  HADD2.F32 R6, -RZ, R10.H0_H0 ;  /* 0x2000000aff067230 */ /* 0x000fe40000004100 */
[----:B------:R-:W-:-:S03]  /*07a0*/  HADD2.F32 R19, -RZ, R19.H0_H0 ;  /* 0x20000013ff137230 */ /* 0x000fc60000004100 */
[----:B------:R-:W-:Y:S01]  /*07b0*/  FFMA R4, R7, R6, R4 ;  /* 0x0000000607047223 */ /* 0x000fe20000000004 */
[----:B------:R-:W-:-:S05]  /*07c0*/  HADD2.F32 R12, -RZ, R12.H0_H0 ;  /* 0x2000000cff0c7230 */ /* 0x000fca0000004100 */
[----:B------:R-:W-:-:S07]  /*07d0*/  FFMA R21, R19, R12, R4 ;  /* 0x0000000c13157223 */ /* 0x000fce0000000004 */
.L_x_3:
[----:B------:R-:W-:Y:S05]  /*07e0*/  BRA.U !UP1, `(.L_x_0) ;  /* 0x0000000109a47547 */ /* 0x000fea000b800000 */
[----:B------:R-:W-:Y:S02]  /*07f0*/  UISETP.NE.AND UP0, UPT, UR7, 0x1, UPT ;  /* 0x000000010700788c */ /* 0x000fe4000bf05270 */
[----:B------:R-:W-:-:S04]  /*0800*/  ULOP3.LUT UR5, UR5, 0x1, URZ, 0xc0, !UPT ;  /* 0x0000000105057892 */ /* 0x000fc8000f8ec0ff */
[----:B------:R-:W-:-:S03]  /*0810*/  UISETP.NE.U32.AND UP1, UPT, UR5, 0x1, UPT ;  /* 0x000000010500788c */ /* 0x000fc6000bf25070 */
        /* <DEDUP_REMOVED lines=12> */
[----:B------:R-:W-:Y:S01]  /*08e0*/  IADD3.X R7, PT, PT, RZ, RZ, RZ, P0, !PT ;  /* 0x000000ffff077210 */ /* 0x000fe200007fe4ff */
[----:B------:R-:W3:Y:S01]  /*08f0*/  LDG.E.U16 R8, desc[UR8][R8.64] ;  /* 0x0000000808087981 */ /* 0x000ee2000c1e1500 */
[----:B-1----:R-:W-:-:S03]  /*0900*/  LEA R6, P0, R10, UR6, 0x1 ;  /* 0x000000060a067c11 */ /* 0x002fc6000f8008ff */
[----:B------:R-:W4:Y:S01]  /*0910*/  LDG.E.U16 R2, desc[UR8][R2.64] ;  /* 0x0000000802027981 */ /* 0x000f22000c1e1500 */
[----:B------:R-:W-:-:S05]  /*0920*/  LEA.HI.X R7, R10, UR7, R7, 0x1, P0 ;  /* 0x000000070a077c11 */ /* 0x000fca00080f0c07 */
[----:B------:R-:W5:Y:S01]  /*0930*/  LDG.E.U16 R6, desc[UR8][R6.64+0x2] ;  /* 0x0000020806067981 */ /* 0x000f62000c1e1500 */
[----:B------:R-:W-:Y:S01]  /*0940*/  UIADD3 UR4, UPT, UPT, UR4, 0x2, URZ ;  /* 0x0000000204047890 */ /* 0x000fe2000fffe0ff */
[----:B--2---:R-:W-:Y:S02]  /*0950*/  HADD2.F32 R11, -RZ, R4.H0_H0 ;  /* 0x20000004ff0b7230 */ /* 0x004fe40000004100 */
[----:B---3--:R-:W-:Y:S02]  /*0960*/  HADD2.F32 R12, -RZ, R8.H0_H0 ;  /* 0x20000008ff0c7230 */ /* 0x008fe40000004100 */
[----:B----4-:R-:W-:-:S05]  /*0970*/  HADD2.F32 R10, -RZ, R2.H0_H0 ;  /* 0x20000002ff0a7230 */ /* 0x010fca0000004100 */
[----:B------:R-:W-:Y:S01]  /*0980*/  FFMA R10, R10, R11, R21 ;  /* 0x0000000b0a0a7223 */ /* 0x000fe20000000015 */
[----:B-----5:R-:W-:-:S05]  /*0990*/  HADD2.F32 R13, -RZ, R6.H0_H0 ;  /* 0x20000006ff0d7230 */ /* 0x020fca0000004100 */
[----:B------:R-:W-:-:S07]  /*09a0*/  FFMA R21, R13, R12, R10 ;  /* 0x0000000c0d157223 */ /* 0x000fce000000000a */
.L_x_4:
[----:B------:R-:W-:Y:S05]  /*09b0*/  BRA.U UP1, `(.L_x_0) ;  /* 0x0000000101307547 */ /* 0x000fea000b800000 */
[----:B------:R-:W0:Y:S01]  /*09c0*/  LDC R9, c[0x0][0x39c] ;  /* 0x0000e700ff097b82 */ /* 0x000e220000000800 */
[----:B------:R-:W-:-:S07]  /*09d0*/  IADD3 R7, PT, PT, R14, UR4, RZ ;  /* 0x000000040e077c10 */ /* 0x000fce000fffe0ff */
[----:B------:R-:W1:Y:S08]  /*09e0*/  LDC.64 R2, c[0x0][0x380] ;  /* 0x0000e000ff027b82 */ /* 0x000e700000000a00 */
[----:B------:R-:W2:Y:S01]  /*09f0*/  LDC.64 R4, c[0x0][0x388] ;  /* 0x0000e200ff047b82 */ /* 0x000ea20000000a00 */
[----:B0-----:R-:W-:Y:S02]  /*0a00*/  IMAD R9, R9, UR4, R0 ;  /* 0x0000000409097c24 */ /* 0x001fe4000f8e0200 */
[----:B-1----:R-:W-:-:S06]  /*0a10*/  IMAD.WIDE.U32 R2, R7, 0x2, R2 ;  /* 0x0000000207027825 */ /* 0x002fcc00078e0002 */
[----:B------:R-:W3:Y:S01]  /*0a20*/  LDG.E.U16 R2, desc[UR8][R2.64] ;  /* 0x0000000802027981 */ /* 0x000ee2000c1e1500 */
[----:B--2---:R-:W-:-:S06]  /*0a30*/  IMAD.WIDE R4, R9, 0x2, R4 ;  /* 0x0000000209047825 */ /* 0x004fcc00078e0204 */
[----:B------:R-:W2:Y:S01]  /*0a40*/  LDG.E.U16 R4, desc[UR8][R4.64] ;  /* 0x0000000804047981 */ /* 0x000ea2000c1e1500 */
[----:B---3--:R-:W-:Y:S02]  /*0a50*/  HADD2.F32 R6, -RZ, R2.H0_H0 ;  /* 0x20000002ff067230 */ /* 0x008fe40000004100 */
[----:B--2---:R-:W-:-:S05]  /*0a60*/  HADD2.F32 R7, -RZ, R4.H0_H0 ;  /* 0x20000004ff077230 */ /* 0x004fca0000004100 */
[----:B------:R-:W-:-:S07]  /*0a70*/  FFMA R21, R6, R7, R21 ;  /* 0x0000000706157223 */ /* 0x000fce0000000015 */
.L_x_0:
[----:B------:R-:W0:Y:S01]  /*0a80*/  LDC.64 R2, c[0x0][0x390] ;  /* 0x0000e400ff027b82 */ /* 0x000e220000000a00 */
[----:B------:R-:W1:Y:S01]  /*0a90*/  LDCU UR4, c[0x0][0x39c] ;  /* 0x00007380ff0477ac */ /* 0x000e620008000800 */
[----:B------:R-:W-:Y:S01]  /*0aa0*/  F2FP.F16.F32.PACK_AB R21, RZ, R21 ;  /* 0x00000015ff15723e */ /* 0x000fe200000000ff */
[----:B-1----:R-:W-:-:S04]  /*0ab0*/  IMAD R15, R15, UR4, R0 ;  /* 0x000000040f0f7c24 */ /* 0x002fc8000f8e0200 */
[----:B0-----:R-:W-:-:S05]  /*0ac0*/  IMAD.WIDE R2, R15, 0x2, R2 ;  /* 0x000000020f027825 */ /* 0x001fca00078e0202 */
[----:B------:R-:W-:Y:S01]  /*0ad0*/  STG.E.U16 desc[UR8][R2.64], R21 ;  /* 0x0000001502007986 */ /* 0x000fe2000c101508 */
[----:B------:R-:W-:Y:S05]  /*0ae0*/  EXIT ;  /* 0x000000000000794d */ /* 0x000fea0003800000 */
.L_x_5:
[----:B------:R-:W-:-:S00]  /*0af0*/  BRA `(.L_x_5) ;  /* 0xfffffffc00fc7947 */ /* 0x000fc0000383ffff */
[----:B------:R-:W-:-:S00]  /*0b00*/  NOP ;  /* 0x0000000000007918 */ /* 0x000fc00000000000 */
[----:B------:R-:W-:-:S00]  /*0b10*/  NOP ;  /* 0x0000000000007918 */ /* 0x000fc00000000000 */
[----:B------:R-:W-:-:S00]  /*0b20*/  NOP ;  /* 0x0000000000007918 */ /* 0x000fc00000000000 */
[----:B------:R-:W-:-:S00]  /*0b30*/  NOP ;  /* 0x0000000000007918 */ /* 0x000fc00000000000 */
[----:B------:R-:W-:-:S00]  /*0b40*/  NOP ;  /* 0x0000000000007918 */ /* 0x000fc00000000000 */
[----:B------:R-:W-:-:S00]  /*0b50*/  NOP ;  /* 0x0000000000007918 */ /* 0x000fc00000000000 */
[----:B------:R-:W-:-:S00]  /*0b60*/  NOP ;  /* 0x0000000000007918 */ /* 0x000fc00000000000 */
[----:B------:R-:W-:-:S00]  /*0b70*/  NOP ;  /* 0x0000000000007918 */ /* 0x000fc00000000000 */
.L_x_6:


//--------------------- .nv.shared.reserved.0     --------------------------
	.section	.nv.shared.reserved.0,"aw",@nobits
	.weak		__nv_reservedSMEM_offset_0_alias
	.size		__nv_reservedSMEM_offset_0_alias, 0, 64
	.other		__nv_reservedSMEM_offset_0_alias,@"STO_CUDA_RESERVED_SHARED STV_DEFAULT"
__nv_reservedSMEM_offset_0_alias:
	.zero		0
	.zero		64


//--------------------- .nv.constant0._Z17naive_gemm_kernelPK6__halfS1_PS_iii --------------------------
	.section	.nv.constant0._Z17naive_gemm_kernelPK6__halfS1_PS_iii,"a",@progbits
	.sectionflags	@""
	.align	4
.nv.constant0._Z17naive_gemm_kernelPK6__halfS1_PS_iii:
	.zero		932


//--------------------- SYMBOLS --------------------------

	.type		.nv.reservedSmem.offset0,@object
	.size		.nv.reservedSmem.offset0,0x4
